//
// Generated by NVIDIA NVVM Compiler
//
// Compiler Build ID: CL-36424714
// Cuda compilation tools, release 13.0, V13.0.88
// Based on NVVM 20.0.0
//

.version 9.0
.target sm_100
.address_size 64

	// .globl	_Z11calcGravitym
.global .attribute(.managed) .align 8 .u64 x;
.global .attribute(.managed) .align 8 .u64 y;
.global .attribute(.managed) .align 8 .u64 z;
.global .attribute(.managed) .align 4 .f32 gpuTotal;

.visible .entry _Z11calcGravitym(
	.param .u64 _Z11calcGravitym_param_0
)
{
	.reg .pred 	%p<5>;
	.reg .b32 	%r<10>;
	.reg .b32 	%f<22>;
	.reg .b64 	%rd<18>;

	ld.param.u64 	%rd8, [_Z11calcGravitym_param_0];
	mov.u32 	%r5, %tid.x;
	mov.u32 	%r6, %ntid.x;
	mov.u32 	%r7, %ctaid.x;
	mad.lo.s32 	%r1, %r6, %r7, %r5;
	setp.ne.s32 	%p1, %r1, 0;
	@%p1 bra 	$L__BB0_2;
	mov.b32 	%r8, 0;
	st.global.u32 	[gpuTotal], %r8;
$L__BB0_2:
	cvt.u64.u32 	%rd1, %r1;
	setp.le.u64 	%p2, %rd8, %rd1;
	@%p2 bra 	$L__BB0_7;
	add.s32 	%r9, %r1, 1;
	cvt.s64.s32 	%rd17, %r9;
	setp.le.u64 	%p3, %rd8, %rd17;
	mov.f32 	%f21, 0f00000000;
	@%p3 bra 	$L__BB0_6;
	ld.global.u64 	%rd3, [x];
	shl.b64 	%rd9, %rd1, 2;
	add.s64 	%rd10, %rd3, %rd9;
	ld.f32 	%f1, [%rd10];
	ld.global.u64 	%rd4, [y];
	add.s64 	%rd11, %rd4, %rd9;
	ld.f32 	%f2, [%rd11];
	ld.global.u64 	%rd5, [z];
	add.s64 	%rd12, %rd5, %rd9;
	ld.f32 	%f3, [%rd12];
	mov.f32 	%f21, 0f00000000;
$L__BB0_5:
	shl.b64 	%rd13, %rd17, 2;
	add.s64 	%rd14, %rd3, %rd13;
	ld.f32 	%f9, [%rd14];
	sub.f32 	%f10, %f1, %f9;
	add.s64 	%rd15, %rd4, %rd13;
	ld.f32 	%f11, [%rd15];
	sub.f32 	%f12, %f2, %f11;
	add.s64 	%rd16, %rd5, %rd13;
	ld.f32 	%f13, [%rd16];
	sub.f32 	%f14, %f3, %f13;
	mul.f32 	%f15, %f12, %f12;
	fma.rn.f32 	%f16, %f10, %f10, %f15;
	fma.rn.f32 	%f17, %f14, %f14, %f16;
	rsqrt.approx.f32 	%f18, %f17;
	add.f32 	%f21, %f21, %f18;
	add.s32 	%r9, %r9, 1;
	cvt.s64.s32 	%rd17, %r9;
	setp.gt.u64 	%p4, %rd8, %rd17;
	@%p4 bra 	$L__BB0_5;
$L__BB0_6:
	atom.global.add.f32 	%f19, [gpuTotal], %f21;
$L__BB0_7:
	ret;

}


// ===== COMPILED SASS (sm_100) =====

	.target	sm_100

	.elftype	@"ET_EXEC"


//--------------------- .note.nv.tkinfo           --------------------------
	.section	.note.nv.tkinfo,"",@"SHT_NOTE"
	.sectionflags	@"SHF_NOTE_NV_TKINFO"
	.tkinfo
        /*0018*/ 	.word	0x00000002
        /*0030*/ 	.string	""
        /*0030*/ 	.string	"ptxas"
        /*0030*/ 	.string	"Cuda compilation tools, release 13.0, V13.0.88"
        /*0030*/ 	.string	"Build cuda_13.0.r13.0/compiler.36424714_0"
        /*0030*/ 	.string	"-arch sm_100 -m 64 "



//--------------------- .note.nv.cuinfo           --------------------------
	.section	.note.nv.cuinfo,"",@"SHT_NOTE"
	.sectionflags	@"SHF_NOTE_NV_CUINFO"
        /*0018*/ 	.short	0x0002
        /*001a*/ 	.short	0x0064
        /*001c*/ 	.short	0x0082
	.zero		2


//--------------------- .nv.info                  --------------------------
	.section	.nv.info,"",@"SHT_CUDA_INFO"
	.align	4


	//----- nvinfo : EIATTR_REGCOUNT
	.align		4
        /*0000*/ 	.byte	0x04, 0x2f
        /*0002*/ 	.short	(.L_5 - .L_4)
	.align		4
.L_4:
        /*0004*/ 	.word	index@(_Z11calcGravitym)
        /*0008*/ 	.word	0x00000018


	//----- nvinfo : EIATTR_FRAME_SIZE
	.align		4
.L_5:
        /*000c*/ 	.byte	0x04, 0x11
        /*000e*/ 	.short	(.L_7 - .L_6)
	.align		4
.L_6:
        /*0010*/ 	.word	index@(_Z11calcGravitym)
        /*0014*/ 	.word	0x00000000


	//----- nvinfo : EIATTR_MIN_STACK_SIZE
	.align		4
.L_7:
        /*0018*/ 	.byte	0x04, 0x12
        /*001a*/ 	.short	(.L_9 - .L_8)
	.align		4
.L_8:
        /*001c*/ 	.word	index@(_Z11calcGravitym)
        /*0020*/ 	.word	0x00000000
.L_9:


//--------------------- .nv.compat                --------------------------
	.section	.nv.compat,"",@"SHT_CUDA_COMPAT_INFO"
	.align	4
        /*0000*/ 	.byte	0x02, 0x09, 0x00, 0x00, 0x02, 0x02, 0x01, 0x00, 0x02, 0x05, 0x05, 0x00, 0x03, 0x07, 0x01, 0x01
        /*0010*/ 	.byte	0x02, 0x03, 0x00, 0x00, 0x02, 0x06, 0x01, 0x00, 0x04, 0x0b, 0x08, 0x00, 0x01, 0x00, 0x00, 0x00
        /*0020*/ 	.byte	0x00, 0x00, 0x00, 0x00


//--------------------- .nv.info._Z11calcGravitym --------------------------
	.section	.nv.info._Z11calcGravitym,"",@"SHT_CUDA_INFO"
	.sectionflags	@""
	.align	4


	//----- nvinfo : EIATTR_CUDA_API_VERSION
	.align		4
        /*0000*/ 	.byte	0x04, 0x37
        /*0002*/ 	.short	(.L_11 - .L_10)
.L_10:
        /*0004*/ 	.word	0x00000082


	//----- nvinfo : EIATTR_KPARAM_INFO
	.align		4
.L_11:
        /*0008*/ 	.byte	0x04, 0x17
        /*000a*/ 	.short	(.L_13 - .L_12)
.L_12:
        /*000c*/ 	.word	0x00000000
        /*0010*/ 	.short	0x0000
        /*0012*/ 	.short	0x0000
        /*0014*/ 	.byte	0x00, 0xf0, 0x21, 0x00


	//----- nvinfo : EIATTR_SPARSE_MMA_MASK
	.align		4
.L_13:
        /*0018*/ 	.byte	0x03, 0x50
        /*001a*/ 	.short	0x0000


	//----- nvinfo : EIATTR_MAXREG_COUNT
	.align		4
        /*001c*/ 	.byte	0x03, 0x1b
        /*001e*/ 	.short	0x00ff


	//----- nvinfo : EIATTR_MERCURY_ISA_VERSION
	.align		4
        /*0020*/ 	.byte	0x03, 0x5f
        /*0022*/ 	.short	0x0101


	//----- nvinfo : EIATTR_VRC_CTA_INIT_COUNT
	.align		4
        /*0024*/ 	.byte	0x02, 0x4a
	.zero		1
	.zero		1


	//----- nvinfo : EIATTR_EXIT_INSTR_OFFSETS
	.align		4
        /*0028*/ 	.byte	0x04, 0x1c
        /*002a*/ 	.short	(.L_15 - .L_14)


	//   ....[0]....
.L_14:
        /*002c*/ 	.word	0x000000c0


	//   ....[1]....
        /*0030*/ 	.word	0x00000460


	//----- nvinfo : EIATTR_CRS_STACK_SIZE
	.align		4
.L_15:
        /*0034*/ 	.byte	0x04, 0x1e
        /*0036*/ 	.short	(.L_17 - .L_16)
.L_16:
        /*0038*/ 	.word	0x00000000


	//----- nvinfo : EIATTR_CBANK_PARAM_SIZE
	.align		4
.L_17:
        /*003c*/ 	.byte	0x03, 0x19
        /*003e*/ 	.short	0x0008


	//----- nvinfo : EIATTR_PARAM_CBANK
	.align		4
        /*0040*/ 	.byte	0x04, 0x0a
        /*0042*/ 	.short	(.L_19 - .L_18)
	.align		4
.L_18:
        /*0044*/ 	.word	index@(.nv.constant0._Z11calcGravitym)
        /*0048*/ 	.short	0x0380
        /*004a*/ 	.short	0x0008


	//----- nvinfo : EIATTR_SW_WAR
	.align		4
.L_19:
        /*004c*/ 	.byte	0x04, 0x36
        /*004e*/ 	.short	(.L_21 - .L_20)
.L_20:
        /*0050*/ 	.word	0x00000008
.L_21:


//--------------------- .nv.callgraph             --------------------------
	.section	.nv.callgraph,"",@"SHT_CUDA_CALLGRAPH"
	.align	4
	.sectionentsize	8
	.align		4
        /*0000*/ 	.word	0x00000000
	.align		4
        /*0004*/ 	.word	0xffffffff
	.align		4
        /*0008*/ 	.word	0x00000000
	.align		4
        /*000c*/ 	.word	0xfffffffe
	.align		4
        /*0010*/ 	.word	0x00000000
	.align		4
        /*0014*/ 	.word	0xfffffffd
	.align		4
        /*0018*/ 	.word	0x00000000
	.align		4
        /*001c*/ 	.word	0xfffffffc


//--------------------- .nv.constant4             --------------------------
	.section	.nv.constant4,"a",@progbits
	.align	8
	.align		8
.nv.constant4:
        /*0000*/ 	.dword	x
	.align		8
        /*0008*/ 	.dword	y
	.align		8
        /*0010*/ 	.dword	z
	.align		8
        /*0018*/ 	.dword	gpuTotal


//--------------------- .text._Z11calcGravitym    --------------------------
	.section	.text._Z11calcGravitym,"ax",@progbits
	.align	128
        .global         _Z11calcGravitym
        .type           _Z11calcGravitym,@function
        .size           _Z11calcGravitym,(.L_x_4 - _Z11calcGravitym)
        .other          _Z11calcGravitym,@"STO_CUDA_ENTRY STV_DEFAULT"
_Z11calcGravitym:
.text._Z11calcGravitym:
[----:B------:R-:W-:Y:S01]  /*0000*/  LDC R1, c[0x0][0x37c] ;  /* 0x0000df00ff017b82 */ /* 0x000fe20000000800 */
[----:B------:R-:W0:Y:S01]  /*0010*/  S2R R0, SR_TID.X ;  /* 0x0000000000007919 */ /* 0x000e220000002100 */
[----:B------:R-:W0:Y:S01]  /*0020*/  LDCU UR4, c[0x0][0x360] ;  /* 0x00006c00ff0477ac */ /* 0x000e220008000800 */
[----:B------:R-:W0:Y:S01]  /*0030*/  S2R R3, SR_CTAID.X ;  /* 0x0000000000037919 */ /* 0x000e220000002500 */
[----:B------:R-:W1:Y:S01]  /*0040*/  LDCU.64 UR6, c[0x0][0x380] ;  /* 0x00007000ff0677ac */ /* 0x000e620008000a00 */
[----:B0-----:R-:W-:Y:S01]  /*0050*/  IMAD R0, R3, UR4, R0 ;  /* 0x0000000403007c24 */ /* 0x001fe2000f8e0200 */
[----:B------:R-:W0:Y:S04]  /*0060*/  LDCU.64 UR4, c[0x0][0x358] ;  /* 0x00006b00ff0477ac */ /* 0x000e280008000a00 */
[----:B------:R-:W-:-:S02]  /*0070*/  ISETP.NE.AND P1, PT, R0, RZ, PT ;  /* 0x000000ff0000720c */ /* 0x000fc40003f25270 */
[----:B-1----:R-:W-:-:S04]  /*0080*/  ISETP.GE.U32.AND P0, PT, R0, UR6, PT ;  /* 0x0000000600007c0c */ /* 0x002fc8000bf06070 */
[----:B------:R-:W-:-:S07]  /*0090*/  ISETP.GE.U32.AND.EX P0, PT, RZ, UR7, PT, P0 ;  /* 0x00000007ff007c0c */ /* 0x000fce000bf06100 */
[----:B------:R-:W0:Y:S02]  /*00a0*/  @!P1 LDC.64 R2, c[0x4][0x18] ;  /* 0x01000600ff029b82 */ /* 0x000e240000000a00 */
[----:B0-----:R0:W-:Y:S04]  /*00b0*/  @!P1 STG.E desc[UR4][R2.64], RZ ;  /* 0x000000ff02009986 */ /* 0x0011e8000c101904 */
[----:B------:R-:W-:Y:S05]  /*00c0*/  @P0 EXIT ;  /* 0x000000000000094d */ /* 0x000fea0003800000 */
[----:B------:R-:W-:Y:S01]  /*00d0*/  VIADD R11, R0, 0x1 ;  /* 0x00000001000b7836 */ /* 0x000fe20000000000 */
[----:B------:R-:W-:Y:S01]  /*00e0*/  BSSY.RECONVERGENT B0, `(.L_x_0) ;  /* 0x0000035000007945 */ /* 0x000fe20003800200 */
[----:B------:R-:W-:-:S03]  /*00f0*/  IMAD.MOV.U32 R8, RZ, RZ, RZ ;  /* 0x000000ffff087224 */ /* 0x000fc600078e00ff */
[----:B------:R-:W-:Y:S02]  /*0100*/  ISETP.GE.U32.AND P0, PT, R11, UR6, PT ;  /* 0x000000060b007c0c */ /* 0x000fe4000bf06070 */
[----:B------:R-:W-:-:S04]  /*0110*/  SHF.R.S32.HI R18, RZ, 0x1f, R11 ;  /* 0x0000001fff127819 */ /* 0x000fc8000001140b */
[----:B------:R-:W-:-:S13]  /*0120*/  ISETP.GE.U32.AND.EX P0, PT, R18, UR7, PT, P0 ;  /* 0x0000000712007c0c */ /* 0x000fda000bf06100 */
[----:B------:R-:W-:Y:S05]  /*0130*/  @P0 BRA `(.L_x_1) ;  /* 0x0000000000bc0947 */ /* 0x000fea0003800000 */
[----:B------:R-:W1:Y:S08]  /*0140*/  LDC.64 R4, c[0x4][0x8] ;  /* 0x01000200ff047b82 */ /* 0x000e700000000a00 */
[----:B------:R-:W2:Y:S08]  /*0150*/  LDC.64 R6, c[0x4][0x10] ;  /* 0x01000400ff067b82 */ /* 0x000eb00000000a00 */
[----:B0-----:R-:W0:Y:S01]  /*0160*/  LDC.64 R2, c[0x4][RZ] ;  /* 0x01000000ff027b82 */ /* 0x001e220000000a00 */
[----:B-1----:R-:W3:Y:S04]  /*0170*/  LDG.E.64 R4, desc[UR4][R4.64] ;  /* 0x0000000404047981 */ /* 0x002ee8000c1e1b00 */
[----:B--2---:R-:W2:Y:S04]  /*0180*/  LDG.E.64 R6, desc[UR4][R6.64] ;  /* 0x0000000406067981 */ /* 0x004ea8000c1e1b00 */
[----:B0-----:R-:W4:Y:S01]  /*0190*/  LDG.E.64 R2, desc[UR4][R2.64] ;  /* 0x0000000402027981 */ /* 0x001f22000c1e1b00 */
[----:B------:R-:W-:Y:S01]  /*01a0*/  IMAD.SHL.U32 R17, R0, 0x4, RZ ;  /* 0x0000000400117824 */ /* 0x000fe200078e00ff */
[----:B------:R-:W-:-:S04]  /*01b0*/  SHF.R.U32.HI R9, RZ, 0x1e, R0 ;  /* 0x0000001eff097819 */ /* 0x000fc80000011600 */
[-C--:B---3--:R-:W-:Y:S02]  /*01c0*/  IADD3 R14, P1, PT, R4, R17.reuse, RZ ;  /* 0x00000011040e7210 */ /* 0x088fe40007f3e0ff */
[----:B--2---:R-:W-:-:S03]  /*01d0*/  IADD3 R16, P2, PT, R6, R17, RZ ;  /* 0x0000001106107210 */ /* 0x004fc60007f5e0ff */
[--C-:B------:R-:W-:Y:S01]  /*01e0*/  IMAD.X R15, R5, 0x1, R9.reuse, P1 ;  /* 0x00000001050f7824 */ /* 0x100fe200008e0609 */
[----:B----4-:R-:W-:Y:S01]  /*01f0*/  IADD3 R12, P0, PT, R2, R17, RZ ;  /* 0x00000011020c7210 */ /* 0x010fe20007f1e0ff */
[----:B------:R-:W-:-:S03]  /*0200*/  IMAD.X R17, R7, 0x1, R9, P2 ;  /* 0x0000000107117824 */ /* 0x000fc600010e0609 */
[----:B------:R-:W-:Y:S02]  /*0210*/  IADD3.X R13, PT, PT, R3, R9, RZ, P0, !PT ;  /* 0x00000009030d7210 */ /* 0x000fe400007fe4ff */
[----:B------:R0:W5:Y:S04]  /*0220*/  LD.E R9, desc[UR4][R14.64] ;  /* 0x000000040e097980 */ /* 0x000168000c101900 */
[----:B------:R0:W5:Y:S04]  /*0230*/  LD.E R0, desc[UR4][R12.64] ;  /* 0x000000040c007980 */ /* 0x000168000c101900 */
[----:B------:R0:W5:Y:S01]  /*0240*/  LD.E R10, desc[UR4][R16.64] ;  /* 0x00000004100a7980 */ /* 0x000162000c101900 */
[----:B------:R-:W-:Y:S01]  /*0250*/  MOV R19, R11 ;  /* 0x0000000b00137202 */ /* 0x000fe20000000f00 */
[----:B------:R-:W-:-:S07]  /*0260*/  IMAD.MOV.U32 R8, RZ, RZ, RZ ;  /* 0x000000ffff087224 */ /* 0x000fce00078e00ff */
.L_x_2:
[C---:B0-----:R-:W-:Y:S01]  /*0270*/  IMAD.SHL.U32 R17, R19.reuse, 0x4, RZ ;  /* 0x0000000413117824 */ /* 0x041fe200078e00ff */
[----:B------:R-:W-:-:S04]  /*0280*/  SHF.L.U64.HI R19, R19, 0x2, R18 ;  /* 0x0000000213137819 */ /* 0x000fc80000010212 */
[-C--:B------:R-:W-:Y:S02]  /*0290*/  IADD3 R14, P1, PT, R4, R17.reuse, RZ ;  /* 0x00000011040e7210 */ /* 0x080fe40007f3e0ff */
[----:B------:R-:W-:Y:S02]  /*02a0*/  IADD3 R12, P0, PT, R2, R17, RZ ;  /* 0x00000011020c7210 */ /* 0x000fe40007f1e0ff */
[----:B------:R-:W-:Y:S02]  /*02b0*/  IADD3.X R15, PT, PT, R5, R19, RZ, P1, !PT ;  /* 0x00000013050f7210 */ /* 0x000fe40000ffe4ff */
[----:B------:R-:W-:Y:S01]  /*02c0*/  IADD3 R16, P1, PT, R6, R17, RZ ;  /* 0x0000001106107210 */ /* 0x000fe20007f3e0ff */
[--C-:B------:R-:W-:Y:S02]  /*02d0*/  IMAD.X R13, R3, 0x1, R19.reuse, P0 ;  /* 0x00000001030d7824 */ /* 0x100fe400000e0613 */
[----:B------:R-:W2:Y:S02]  /*02e0*/  LD.E R14, desc[UR4][R14.64] ;  /* 0x000000040e0e7980 */ /* 0x000ea4000c101900 */
[----:B------:R-:W-:-:S02]  /*02f0*/  IMAD.X R17, R7, 0x1, R19, P1 ;  /* 0x0000000107117824 */ /* 0x000fc400008e0613 */
[----:B------:R-:W3:Y:S04]  /*0300*/  LD.E R13, desc[UR4][R12.64] ;  /* 0x000000040c0d7980 */ /* 0x000ee8000c101900 */
[----:B------:R-:W4:Y:S01]  /*0310*/  LD.E R17, desc[UR4][R16.64] ;  /* 0x0000000410117980 */ /* 0x000f22000c101900 */
[----:B--2--5:R-:W-:Y:S01]  /*0320*/  FADD R19, R9, -R14 ;  /* 0x8000000e09137221 */ /* 0x024fe20000000000 */
[----:B---3--:R-:W-:-:S03]  /*0330*/  FADD R18, R0, -R13 ;  /* 0x8000000d00127221 */ /* 0x008fc60000000000 */
[----:B------:R-:W-:Y:S01]  /*0340*/  FMUL R21, R19, R19 ;  /* 0x0000001313157220 */ /* 0x000fe20000400000 */
[----:B----4-:R-:W-:-:S03]  /*0350*/  FADD R19, R10, -R17 ;  /* 0x800000110a137221 */ /* 0x010fc60000000000 */
[----:B------:R-:W-:-:S04]  /*0360*/  FFMA R18, R18, R18, R21 ;  /* 0x0000001212127223 */ /* 0x000fc80000000015 */
[----:B------:R-:W-:Y:S01]  /*0370*/  FFMA R18, R19, R19, R18 ;  /* 0x0000001313127223 */ /* 0x000fe20000000012 */
[----:B------:R-:W-:-:S04]  /*0380*/  IADD3 R19, PT, PT, R11, 0x1, RZ ;  /* 0x000000010b137810 */ /* 0x000fc80007ffe0ff */
[----:B------:R-:W-:Y:S01]  /*0390*/  FSETP.GEU.AND P1, PT, |R18|, 1.175494350822287508e-38, PT ;  /* 0x008000001200780b */ /* 0x000fe20003f2e200 */
[----:B------:R-:W-:Y:S01]  /*03a0*/  IMAD.MOV.U32 R11, RZ, RZ, R19 ;  /* 0x000000ffff0b7224 */ /* 0x000fe200078e0013 */
[----:B------:R-:W-:-:S11]  /*03b0*/  ISETP.GE.U32.AND P0, PT, R19, UR6, PT ;  /* 0x0000000613007c0c */ /* 0x000fd6000bf06070 */
[----:B------:R-:W-:-:S04]  /*03c0*/  @!P1 FMUL R18, R18, 16777216 ;  /* 0x4b80000012129820 */ /* 0x000fc80000400000 */
[----:B------:R0:W1:Y:S02]  /*03d0*/  MUFU.RSQ R15, R18 ;  /* 0x00000012000f7308 */ /* 0x0000640000001400 */
[----:B0-----:R-:W-:-:S04]  /*03e0*/  SHF.R.S32.HI R18, RZ, 0x1f, R19 ;  /* 0x0000001fff127819 */ /* 0x001fc80000011413 */
[----:B------:R-:W-:Y:S01]  /*03f0*/  ISETP.GE.U32.AND.EX P0, PT, R18, UR7, PT, P0 ;  /* 0x0000000712007c0c */ /* 0x000fe2000bf06100 */
[----:B-1----:R-:W-:-:S04]  /*0400*/  @!P1 FMUL R15, R15, 4096 ;  /* 0x458000000f0f9820 */ /* 0x002fc80000400000 */
[----:B------:R-:W-:-:S08]  /*0410*/  FADD R8, R15, R8 ;  /* 0x000000080f087221 */ /* 0x000fd00000000000 */
[----:B------:R-:W-:Y:S05]  /*0420*/  @!P0 BRA `(.L_x_2) ;  /* 0xfffffffc00908947 */ /* 0x000fea000383ffff */
.L_x_1:
[----:B------:R-:W-:Y:S05]  /*0430*/  BSYNC.RECONVERGENT B0 ;  /* 0x0000000000007941 */ /* 0x000fea0003800200 */
.L_x_0:
[----:B0-----:R-:W0:Y:S02]  /*0440*/  LDC.64 R2, c[0x4][0x18] ;  /* 0x01000600ff027b82 */ /* 0x001e240000000a00 */
[----:B0-----:R-:W-:Y:S01]  /*0450*/  REDG.E.ADD.F32.FTZ.RN.STRONG.GPU desc[UR4][R2.64], R8 ;  /* 0x00000008020079a6 */ /* 0x001fe2000c12f304 */
[----:B------:R-:W-:Y:S05]  /*0460*/  EXIT ;  /* 0x000000000000794d */ /* 0x000fea0003800000 */
.L_x_3:
[----:B------:R-:W-:-:S00]  /*0470*/  BRA `(.L_x_3) ;  /* 0xfffffffc00fc7947 */ /* 0x000fc0000383ffff */
[----:B------:R-:W-:-:S00]  /*0480*/  NOP ;  /* 0x0000000000007918 */ /* 0x000fc00000000000 */
[----:B------:R-:W-:-:S00]  /*0490*/  NOP ;  /* 0x0000000000007918 */ /* 0x000fc00000000000 */
[----:B------:R-:W-:-:S00]  /*04a0*/  NOP ;  /* 0x0000000000007918 */ /* 0x000fc00000000000 */
[----:B------:R-:W-:-:S00]  /*04b0*/  NOP ;  /* 0x0000000000007918 */ /* 0x000fc00000000000 */
[----:B------:R-:W-:-:S00]  /*04c0*/  NOP ;  /* 0x0000000000007918 */ /* 0x000fc00000000000 */
[----:B------:R-:W-:-:S00]  /*04d0*/  NOP ;  /* 0x0000000000007918 */ /* 0x000fc00000000000 */
[----:B------:R-:W-:-:S00]  /*04e0*/  NOP ;  /* 0x0000000000007918 */ /* 0x000fc00000000000 */
[----:B------:R-:W-:-:S00]  /*04f0*/  NOP ;  /* 0x0000000000007918 */ /* 0x000fc00000000000 */
.L_x_4:


//--------------------- .nv.shared.reserved.0     --------------------------
	.section	.nv.shared.reserved.0,"aw",@nobits
	.weak		__nv_reservedSMEM_offset_0_alias
	.size		__nv_reservedSMEM_offset_0_alias, 0, 64
	.other		__nv_reservedSMEM_offset_0_alias,@"STO_CUDA_RESERVED_SHARED STV_DEFAULT"
__nv_reservedSMEM_offset_0_alias:
	.zero		0
	.zero		64


//--------------------- .nv.global                --------------------------
	.section	.nv.global,"aw",@nobits
	.align	8
.nv.global:
	.type		z,@object
	.size		z,(x - z)
	.other		z,@"STV_DEFAULT STO_CUDA_MANAGED"
z:
	.zero		8
	.type		x,@object
	.size		x,(y - x)
	.other		x,@"STV_DEFAULT STO_CUDA_MANAGED"
x:
	.zero		8
	.type		y,@object
	.size		y,(gpuTotal - y)
	.other		y,@"STV_DEFAULT STO_CUDA_MANAGED"
y:
	.zero		8
	.type		gpuTotal,@object
	.size		gpuTotal,(.L_3 - gpuTotal)
	.other		gpuTotal,@"STV_DEFAULT STO_CUDA_MANAGED"
gpuTotal:
	.zero		4
.L_3:


//--------------------- .nv.constant0._Z11calcGravitym --------------------------
	.section	.nv.constant0._Z11calcGravitym,"a",@progbits
	.sectionflags	@""
	.align	4
.nv.constant0._Z11calcGravitym:
	.zero		904


//--------------------- SYMBOLS --------------------------

	.type		.nv.reservedSmem.offset0,@object
	.size		.nv.reservedSmem.offset0,0x4
